//
// Generated by NVIDIA NVVM Compiler
//
// Compiler Build ID: CL-36424714
// Cuda compilation tools, release 13.0, V13.0.88
// Based on NVVM 20.0.0
//

.version 9.0
.target sm_100
.address_size 64

	// .globl	_Z14print_from_gpuv
.extern .func  (.param .b32 func_retval0) vprintf
(
	.param .b64 vprintf_param_0,
	.param .b64 vprintf_param_1
)
;
.global .align 1 .b8 $str[50] = {72, 101, 108, 108, 111, 32, 87, 111, 114, 108, 100, 33, 32, 70, 114, 111, 109, 32, 116, 104, 114, 101, 97, 100, 32, 91, 37, 100, 44, 32, 37, 100, 93, 32, 32, 102, 114, 111, 109, 32, 100, 101, 118, 105, 99, 101, 115, 32, 10};

.visible .entry _Z14print_from_gpuv()
{
	.local .align 8 .b8 	__local_depot0[8];
	.reg .b64 	%SP;
	.reg .b64 	%SPL;
	.reg .b32 	%r<5>;
	.reg .b64 	%rd<5>;

	mov.u64 	%SPL, __local_depot0;
	cvta.local.u64 	%SP, %SPL;
	add.u64 	%rd1, %SP, 0;
	add.u64 	%rd2, %SPL, 0;
	mov.u32 	%r1, %tid.x;
	mov.u32 	%r2, %ctaid.x;
	st.local.v2.u32 	[%rd2], {%r1, %r2};
	mov.u64 	%rd3, $str;
	cvta.global.u64 	%rd4, %rd3;
	{ // callseq 0, 0
	.param .b64 param0;
	st.param.b64 	[param0], %rd4;
	.param .b64 param1;
	st.param.b64 	[param1], %rd1;
	.param .b32 retval0;
	call.uni (retval0), 
	vprintf, 
	(
	param0, 
	param1
	);
	ld.param.b32 	%r3, [retval0];
	} // callseq 0
	ret;

}


// ===== COMPILED SASS (sm_100) =====

	.target	sm_100

	.elftype	@"ET_EXEC"


//--------------------- .note.nv.tkinfo           --------------------------
	.section	.note.nv.tkinfo,"",@"SHT_NOTE"
	.sectionflags	@"SHF_NOTE_NV_TKINFO"
	.tkinfo
        /*0018*/ 	.word	0x00000002
        /*0030*/ 	.string	""
        /*0030*/ 	.string	"ptxas"
        /*0030*/ 	.string	"Cuda compilation tools, release 13.0, V13.0.88"
        /*0030*/ 	.string	"Build cuda_13.0.r13.0/compiler.36424714_0"
        /*0030*/ 	.string	"-arch sm_100 -m 64 "



//--------------------- .note.nv.cuinfo           --------------------------
	.section	.note.nv.cuinfo,"",@"SHT_NOTE"
	.sectionflags	@"SHF_NOTE_NV_CUINFO"
        /*0018*/ 	.short	0x0002
        /*001a*/ 	.short	0x0064
        /*001c*/ 	.short	0x0082
	.zero		2


//--------------------- .nv.info                  --------------------------
	.section	.nv.info,"",@"SHT_CUDA_INFO"
	.align	4


	//----- nvinfo : EIATTR_REGCOUNT
	.align		4
        /*0000*/ 	.byte	0x04, 0x2f
        /*0002*/ 	.short	(.L_2 - .L_1)
	.align		4
.L_1:
        /*0004*/ 	.word	index@(_Z14print_from_gpuv)
        /*0008*/ 	.word	0x00000018


	//----- nvinfo : EIATTR_FRAME_SIZE
	.align		4
.L_2:
        /*000c*/ 	.byte	0x04, 0x11
        /*000e*/ 	.short	(.L_4 - .L_3)
	.align		4
.L_3:
        /*0010*/ 	.word	index@(_Z14print_from_gpuv)
        /*0014*/ 	.word	0x00000008


	//----- nvinfo : EIATTR_MIN_STACK_SIZE
	.align		4
.L_4:
        /*0018*/ 	.byte	0x04, 0x12
        /*001a*/ 	.short	(.L_6 - .L_5)
	.align		4
.L_5:
        /*001c*/ 	.word	index@(_Z14print_from_gpuv)
        /*0020*/ 	.word	0x00000008
.L_6:


//--------------------- .nv.compat                --------------------------
	.section	.nv.compat,"",@"SHT_CUDA_COMPAT_INFO"
	.align	4
        /*0000*/ 	.byte	0x02, 0x09, 0x00, 0x00, 0x02, 0x02, 0x01, 0x00, 0x02, 0x05, 0x05, 0x00, 0x03, 0x07, 0x01, 0x01
        /*0010*/ 	.byte	0x02, 0x03, 0x00, 0x00, 0x02, 0x06, 0x01, 0x00, 0x04, 0x0b, 0x08, 0x00, 0x09, 0x00, 0x00, 0x00
        /*0020*/ 	.byte	0x00, 0x00, 0x00, 0x00


//--------------------- .nv.info._Z14print_from_gpuv --------------------------
	.section	.nv.info._Z14print_from_gpuv,"",@"SHT_CUDA_INFO"
	.sectionflags	@""
	.align	4


	//----- nvinfo : EIATTR_CUDA_API_VERSION
	.align		4
        /*0000*/ 	.byte	0x04, 0x37
        /*0002*/ 	.short	(.L_8 - .L_7)
.L_7:
        /*0004*/ 	.word	0x00000082


	//----- nvinfo : EIATTR_SPARSE_MMA_MASK
	.align		4
.L_8:
        /*0008*/ 	.byte	0x03, 0x50
        /*000a*/ 	.short	0x0000


	//----- nvinfo : EIATTR_MAXREG_COUNT
	.align		4
        /*000c*/ 	.byte	0x03, 0x1b
        /*000e*/ 	.short	0x00ff


	//----- nvinfo : EIATTR_EXTERNS
	.align		4
        /*0010*/ 	.byte	0x04, 0x0f
        /*0012*/ 	.short	(.L_10 - .L_9)


	//   ....[0]....
	.align		4
.L_9:
        /*0014*/ 	.word	index@(vprintf)


	//----- nvinfo : EIATTR_MERCURY_ISA_VERSION
	.align		4
.L_10:
        /*0018*/ 	.byte	0x03, 0x5f
        /*001a*/ 	.short	0x0101


	//----- nvinfo : EIATTR_VRC_CTA_INIT_COUNT
	.align		4
        /*001c*/ 	.byte	0x02, 0x4a
	.zero		1
	.zero		1


	//----- nvinfo : EIATTR_SYSCALL_OFFSETS
	.align		4
        /*0020*/ 	.byte	0x04, 0x46
        /*0022*/ 	.short	(.L_12 - .L_11)


	//   ....[0]....
.L_11:
        /*0024*/ 	.word	0x000000f0


	//----- nvinfo : EIATTR_EXIT_INSTR_OFFSETS
	.align		4
.L_12:
        /*0028*/ 	.byte	0x04, 0x1c
        /*002a*/ 	.short	(.L_14 - .L_13)


	//   ....[0]....
.L_13:
        /*002c*/ 	.word	0x00000100


	//----- nvinfo : EIATTR_SW_WAR
	.align		4
.L_14:
        /*0030*/ 	.byte	0x04, 0x36
        /*0032*/ 	.short	(.L_16 - .L_15)
.L_15:
        /*0034*/ 	.word	0x00000008
.L_16:


//--------------------- .nv.callgraph             --------------------------
	.section	.nv.callgraph,"",@"SHT_CUDA_CALLGRAPH"
	.align	4
	.sectionentsize	8
	.align		4
        /*0000*/ 	.word	0x00000000
	.align		4
        /*0004*/ 	.word	0xffffffff
	.align		4
        /*0008*/ 	.word	index@(_Z14print_from_gpuv)
	.align		4
        /*000c*/ 	.word	index@(vprintf)
	.align		4
        /*0010*/ 	.word	0x00000000
	.align		4
        /*0014*/ 	.word	0xfffffffe
	.align		4
        /*0018*/ 	.word	0x00000000
	.align		4
        /*001c*/ 	.word	0xfffffffd
	.align		4
        /*0020*/ 	.word	0x00000000
	.align		4
        /*0024*/ 	.word	0xfffffffc


//--------------------- .nv.constant4             --------------------------
	.section	.nv.constant4,"a",@progbits
	.align	8
	.align		8
.nv.constant4:
        /*0000*/ 	.dword	vprintf
	.align		8
        /*0008*/ 	.dword	$str


//--------------------- .text._Z14print_from_gpuv --------------------------
	.section	.text._Z14print_from_gpuv,"ax",@progbits
	.align	128
        .global         _Z14print_from_gpuv
        .type           _Z14print_from_gpuv,@function
        .size           _Z14print_from_gpuv,(.L_x_2 - _Z14print_from_gpuv)
        .other          _Z14print_from_gpuv,@"STO_CUDA_ENTRY STV_DEFAULT"
_Z14print_from_gpuv:
.text._Z14print_from_gpuv:
[----:B------:R-:W0:Y:S01]  /*0000*/  LDC R1, c[0x0][0x37c] ;  /* 0x0000df00ff017b82 */ /* 0x000e220000000800 */
[----:B------:R-:W1:Y:S01]  /*0010*/  S2R R8, SR_TID.X ;  /* 0x0000000000087919 */ /* 0x000e620000002100 */
[----:B0-----:R-:W-:Y:S01]  /*0020*/  VIADD R1, R1, 0xfffffff8 ;  /* 0xfffffff801017836 */ /* 0x001fe20000000000 */
[----:B------:R-:W-:Y:S01]  /*0030*/  MOV R0, 0x0 ;  /* 0x0000000000007802 */ /* 0x000fe20000000f00 */
[----:B------:R-:W0:Y:S01]  /*0040*/  LDCU UR4, c[0x0][0x2f8] ;  /* 0x00005f00ff0477ac */ /* 0x000e220008000800 */
[----:B------:R-:W1:Y:S03]  /*0050*/  S2R R9, SR_CTAID.X ;  /* 0x0000000000097919 */ /* 0x000e660000002500 */
[----:B------:R2:W3:Y:S01]  /*0060*/  LDC.64 R2, c[0x4][R0] ;  /* 0x0100000000027b82 */ /* 0x0004e20000000a00 */
[----:B------:R-:W4:Y:S01]  /*0070*/  LDCU.64 UR6, c[0x4][0x8] ;  /* 0x01000100ff0677ac */ /* 0x000f220008000a00 */
[----:B------:R-:W5:Y:S01]  /*0080*/  LDCU UR5, c[0x0][0x2fc] ;  /* 0x00005f80ff0577ac */ /* 0x000f620008000800 */
[----:B0-----:R-:W-:Y:S01]  /*0090*/  IADD3 R6, P0, PT, R1, UR4, RZ ;  /* 0x0000000401067c10 */ /* 0x001fe2000ff1e0ff */
[----:B----4-:R-:W-:Y:S01]  /*00a0*/  IMAD.U32 R4, RZ, RZ, UR6 ;  /* 0x00000006ff047e24 */ /* 0x010fe2000f8e00ff */
[----:B------:R-:W-:-:S03]  /*00b0*/  MOV R5, UR7 ;  /* 0x0000000700057c02 */ /* 0x000fc60008000f00 */
[----:B-----5:R-:W-:Y:S01]  /*00c0*/  IMAD.X R7, RZ, RZ, UR5, P0 ;  /* 0x00000005ff077e24 */ /* 0x020fe200080e06ff */
[----:B-1----:R2:W-:Y:S07]  /*00d0*/  STL.64 [R1], R8 ;  /* 0x0000000801007387 */ /* 0x0025ee0000100a00 */
[----:B------:R-:W-:-:S07]  /*00e0*/  LEPC R20, `(.L_x_0) ;  /* 0x000000001014794e */ /* 0x000fce0000000000 */
[----:B--23--:R-:W-:Y:S05]  /*00f0*/  CALL.ABS.NOINC R2 ;  /* 0x0000000002007343 */ /* 0x00cfea0003c00000 */
.L_x_0:
[----:B------:R-:W-:Y:S05]  /*0100*/  EXIT ;  /* 0x000000000000794d */ /* 0x000fea0003800000 */
.L_x_1:
[----:B------:R-:W-:-:S00]  /*0110*/  BRA `(.L_x_1) ;  /* 0xfffffffc00fc7947 */ /* 0x000fc0000383ffff */
[----:B------:R-:W-:-:S00]  /*0120*/  NOP ;  /* 0x0000000000007918 */ /* 0x000fc00000000000 */
        /* <DEDUP_REMOVED lines=13> */
.L_x_2:


//--------------------- .nv.global.init           --------------------------
	.section	.nv.global.init,"aw",@progbits
.nv.global.init:
	.type		$str,@object
	.size		$str,(.L_0 - $str)
$str:
        /*0000*/ 	.byte	0x48, 0x65, 0x6c, 0x6c, 0x6f, 0x20, 0x57, 0x6f, 0x72, 0x6c, 0x64, 0x21, 0x20, 0x46, 0x72, 0x6f
        /*0010*/ 	.byte	0x6d, 0x20, 0x74, 0x68, 0x72, 0x65, 0x61, 0x64, 0x20, 0x5b, 0x25, 0x64, 0x2c, 0x20, 0x25, 0x64
        /*0020*/ 	.byte	0x5d, 0x20, 0x20, 0x66, 0x72, 0x6f, 0x6d, 0x20, 0x64, 0x65, 0x76, 0x69, 0x63, 0x65, 0x73, 0x20
        /*0030*/ 	.byte	0x0a, 0x00
.L_0:


//--------------------- .nv.shared.reserved.0     --------------------------
	.section	.nv.shared.reserved.0,"aw",@nobits
	.weak		__nv_reservedSMEM_offset_0_alias
	.size		__nv_reservedSMEM_offset_0_alias, 0, 64
	.other		__nv_reservedSMEM_offset_0_alias,@"STO_CUDA_RESERVED_SHARED STV_DEFAULT"
__nv_reservedSMEM_offset_0_alias:
	.zero		0
	.zero		64


//--------------------- .nv.constant0._Z14print_from_gpuv --------------------------
	.section	.nv.constant0._Z14print_from_gpuv,"a",@progbits
	.sectionflags	@""
	.align	4
.nv.constant0._Z14print_from_gpuv:
	.zero		896


//--------------------- SYMBOLS --------------------------

	.type		.nv.reservedSmem.offset0,@object
	.size		.nv.reservedSmem.offset0,0x4
	.type		vprintf,@function
